	.headerflags	@"EF_CUDA_TEXMODE_UNIFIED EF_CUDA_64BIT_ADDRESS EF_CUDA_ACCELERATORS EF_CUDA_SM90 EF_CUDA_VIRTUAL_SM(EF_CUDA_SM90)"
	.elftype	@"ET_EXEC"


//--------------------- .nv.info                  --------------------------
	.section	.nv.info,"",@"SHT_CUDA_INFO"
	.align	4


	//----- nvinfo : EIATTR_REGCOUNT
	.align		4
        /*0000*/ 	.byte	0x04, 0x2f
        /*0002*/ 	.short	(.L_1 - .L_0)
	.align		4
.L_0:
        /*0004*/ 	.word	index@(triton_poi_fused_add_constant_pad_nd_convolution_max_pool2d_with_indices_relu_28)
        /*0008*/ 	.word	0x00000017


	//----- nvinfo : EIATTR_MIN_STACK_SIZE
	.align		4
.L_1:
        /*000c*/ 	.byte	0x04, 0x12
        /*000e*/ 	.short	(.L_3 - .L_2)
	.align		4
.L_2:
        /*0010*/ 	.word	index@(triton_poi_fused_add_constant_pad_nd_convolution_max_pool2d_with_indices_relu_28)
        /*0014*/ 	.word	0x00000000


	//----- nvinfo : EIATTR_FRAME_SIZE
	.align		4
.L_3:
        /*0018*/ 	.byte	0x04, 0x11
        /*001a*/ 	.short	(.L_5 - .L_4)
	.align		4
.L_4:
        /*001c*/ 	.word	index@(triton_poi_fused_add_constant_pad_nd_convolution_max_pool2d_with_indices_relu_28)
        /*0020*/ 	.word	0x00000000


	//----- nvinfo : EIATTR_MIN_STACK_SIZE
	.align		4
.L_5:
        /*0024*/ 	.byte	0x04, 0x12
        /*0026*/ 	.short	(.L_7 - .L_6)
	.align		4
.L_6:
        /*0028*/ 	.word	index@(triton_poi_fused_add_constant_pad_nd_convolution_max_pool2d_with_indices_relu_28)
        /*002c*/ 	.word	0x00000000
.L_7:


//--------------------- .nv.info.triton_poi_fused_add_constant_pad_nd_convolution_max_pool2d_with_indices_relu_28 --------------------------
	.section	.nv.info.triton_poi_fused_add_constant_pad_nd_convolution_max_pool2d_with_indices_relu_28,"",@"SHT_CUDA_INFO"
	.sectionflags	@""
	.align	4


	//----- nvinfo : EIATTR_CUDA_API_VERSION
	.align		4
        /*0000*/ 	.byte	0x04, 0x37
        /*0002*/ 	.short	(.L_9 - .L_8)
.L_8:
        /*0004*/ 	.word	0x0000007c


	//----- nvinfo : EIATTR_KPARAM_INFO
	.align		4
.L_9:
        /*0008*/ 	.byte	0x04, 0x17
        /*000a*/ 	.short	(.L_11 - .L_10)
.L_10:
        /*000c*/ 	.word	0x00000000
        /*0010*/ 	.short	0x0003
        /*0012*/ 	.short	0x0018
        /*0014*/ 	.byte	0x00, 0xf0, 0x11, 0x00


	//----- nvinfo : EIATTR_KPARAM_INFO
	.align		4
.L_11:
        /*0018*/ 	.byte	0x04, 0x17
        /*001a*/ 	.short	(.L_13 - .L_12)
.L_12:
        /*001c*/ 	.word	0x00000000
        /*0020*/ 	.short	0x0002
        /*0022*/ 	.short	0x0010
        /*0024*/ 	.byte	0x00, 0xf4, 0x21, 0x00


	//----- nvinfo : EIATTR_KPARAM_INFO
	.align		4
.L_13:
        /*0028*/ 	.byte	0x04, 0x17
        /*002a*/ 	.short	(.L_15 - .L_14)
.L_14:
        /*002c*/ 	.word	0x00000000
        /*0030*/ 	.short	0x0001
        /*0032*/ 	.short	0x0008
        /*0034*/ 	.byte	0x00, 0xf4, 0x21, 0x00


	//----- nvinfo : EIATTR_KPARAM_INFO
	.align		4
.L_15:
        /*0038*/ 	.byte	0x04, 0x17
        /*003a*/ 	.short	(.L_17 - .L_16)
.L_16:
        /*003c*/ 	.word	0x00000000
        /*0040*/ 	.short	0x0000
        /*0042*/ 	.short	0x0000
        /*0044*/ 	.byte	0x00, 0xf4, 0x21, 0x00


	//----- nvinfo : EIATTR_SPARSE_MMA_MASK
	.align		4
.L_17:
        /*0048*/ 	.byte	0x03, 0x50
        /*004a*/ 	.short	0x0000


	//----- nvinfo : EIATTR_MAXREG_COUNT
	.align		4
        /*004c*/ 	.byte	0x03, 0x1b
        /*004e*/ 	.short	0x00ff


	//----- nvinfo : EIATTR_EXIT_INSTR_OFFSETS
	.align		4
        /*0050*/ 	.byte	0x04, 0x1c
        /*0052*/ 	.short	(.L_19 - .L_18)


	//   ....[0]....
.L_18:
        /*0054*/ 	.word	0x000003c0


	//   ....[1]....
        /*0058*/ 	.word	0x000003e0


	//----- nvinfo : EIATTR_REQNTID
	.align		4
.L_19:
        /*005c*/ 	.byte	0x04, 0x10
        /*005e*/ 	.short	(.L_21 - .L_20)
.L_20:
        /*0060*/ 	.word	0x00000080
        /*0064*/ 	.word	0x00000001
        /*0068*/ 	.word	0x00000001


	//----- nvinfo : EIATTR_CBANK_PARAM_SIZE
	.align		4
.L_21:
        /*006c*/ 	.byte	0x03, 0x19
        /*006e*/ 	.short	0x001c


	//----- nvinfo : EIATTR_PARAM_CBANK
	.align		4
        /*0070*/ 	.byte	0x04, 0x0a
        /*0072*/ 	.short	(.L_23 - .L_22)
	.align		4
.L_22:
        /*0074*/ 	.word	index@(.nv.constant0.triton_poi_fused_add_constant_pad_nd_convolution_max_pool2d_with_indices_relu_28)
        /*0078*/ 	.short	0x0210
        /*007a*/ 	.short	0x001c


	//----- nvinfo : EIATTR_SW_WAR
	.align		4
.L_23:
        /*007c*/ 	.byte	0x04, 0x36
        /*007e*/ 	.short	(.L_25 - .L_24)
.L_24:
        /*0080*/ 	.word	0x00000008
.L_25:


//--------------------- .nv.callgraph             --------------------------
	.section	.nv.callgraph,"",@"SHT_CUDA_CALLGRAPH"
	.align	4
	.sectionentsize	8
	.align		4
        /*0000*/ 	.word	0x00000000
	.align		4
        /*0004*/ 	.word	0xffffffff
	.align		4
        /*0008*/ 	.word	0x00000000
	.align		4
        /*000c*/ 	.word	0xfffffffe
	.align		4
        /*0010*/ 	.word	0x00000000
	.align		4
        /*0014*/ 	.word	0xfffffffd
	.align		4
        /*0018*/ 	.word	0x00000000
	.align		4
        /*001c*/ 	.word	0xfffffffc


//--------------------- .text.triton_poi_fused_add_constant_pad_nd_convolution_max_pool2d_with_indices_relu_28 --------------------------
	.section	.text.triton_poi_fused_add_constant_pad_nd_convolution_max_pool2d_with_indices_relu_28,"ax",@progbits
	.align	128
        .global         triton_poi_fused_add_constant_pad_nd_convolution_max_pool2d_with_indices_relu_28
        .type           triton_poi_fused_add_constant_pad_nd_convolution_max_pool2d_with_indices_relu_28,@function
        .size           triton_poi_fused_add_constant_pad_nd_convolution_max_pool2d_with_indices_relu_28,(.L_x_1 - triton_poi_fused_add_constant_pad_nd_convolution_max_pool2d_with_indices_relu_28)
        .other          triton_poi_fused_add_constant_pad_nd_convolution_max_pool2d_with_indices_relu_28,@"STO_CUDA_ENTRY STV_DEFAULT"
triton_poi_fused_add_constant_pad_nd_convolution_max_pool2d_with_indices_relu_28:
.text.triton_poi_fused_add_constant_pad_nd_convolution_max_pool2d_with_indices_relu_28:
[----:B------:R-:W0:Y:S02]  /*0000*/  LDC R1, c[0x0][0x28] ;  /* 0x00000a00ff017b82 */ /* 0x000e240000000800 */
[----:B------:R-:W1:Y:S01]  /*0010*/  S2R R0, SR_TID.X ;  /* 0x0000000000007919 */ /* 0x000e620000002100 */
[----:B------:R-:W-:Y:S01]  /*0020*/  ULDC.64 UR4, c[0x0][0x208] ;  /* 0x0000820000047ab9 */ /* 0x000fe20000000a00 */
[----:B------:R-:W2:Y:S01]  /*0030*/  S2R R3, SR_CTAID.X ;  /* 0x0000000000037919 */ /* 0x000ea20000002500 */
[----:B------:R-:W-:Y:S01]  /*0040*/  IMAD.MOV.U32 R18, RZ, RZ, RZ ;  /* 0x000000ffff127224 */ /* 0x000fe200078e00ff */
[----:B------:R-:W3:Y:S08]  /*0050*/  LDC.64 R14, c[0x0][0x210] ;  /* 0x00008400ff0e7b82 */ /* 0x000ef00000000a00 */
[----:B------:R-:W4:Y:S01]  /*0060*/  LDC.64 R16, c[0x0][0x218] ;  /* 0x00008600ff107b82 */ /* 0x000f220000000a00 */
[----:B-1----:R-:W-:-:S05]  /*0070*/  LOP3.LUT R0, R0, 0x7f, RZ, 0xc0, !PT ;  /* 0x0000007f00007812 */ /* 0x002fca00078ec0ff */
[----:B--2---:R-:W-:Y:S02]  /*0080*/  IMAD R0, R3, 0x80, R0 ;  /* 0x0000008003007824 */ /* 0x004fe400078e0200 */
[----:B------:R-:W1:Y:S02]  /*0090*/  LDC.64 R2, c[0x0][0x220] ;  /* 0x00008800ff027b82 */ /* 0x000e640000000a00 */
[----:B------:R-:W-:-:S05]  /*00a0*/  IMAD.HI R4, R0, 0x2aaaaaab, RZ ;  /* 0x2aaaaaab00047827 */ /* 0x000fca00078e02ff */
[----:B------:R-:W-:-:S04]  /*00b0*/  SHF.R.U32.HI R5, RZ, 0x1f, R4 ;  /* 0x0000001fff057819 */ /* 0x000fc80000011604 */
[CC--:B------:R-:W-:Y:S02]  /*00c0*/  LEA.HI.SX32 R7, R4.reuse, R5.reuse, 0x1c ;  /* 0x0000000504077211 */ /* 0x0c0fe400078fe2ff */
[----:B------:R-:W-:Y:S02]  /*00d0*/  LEA.HI.SX32 R4, R4, R5, 0x1a ;  /* 0x0000000504047211 */ /* 0x000fe400078fd2ff */
[C---:B------:R-:W-:Y:S01]  /*00e0*/  LEA.HI R6, R7.reuse, R7, RZ, 0x2 ;  /* 0x0000000707067211 */ /* 0x040fe200078f10ff */
[----:B------:R-:W-:-:S03]  /*00f0*/  IMAD R19, R7, -0x60, R0 ;  /* 0xffffffa007137824 */ /* 0x000fc600078e0200 */
[----:B------:R-:W-:Y:S01]  /*0100*/  LOP3.LUT R6, R6, 0xfffffffc, RZ, 0xc0, !PT ;  /* 0xfffffffc06067812 */ /* 0x000fe200078ec0ff */
[----:B------:R-:W-:Y:S01]  /*0110*/  IMAD R5, R4, 0x580, R19 ;  /* 0x0000058004057824 */ /* 0x000fe200078e0213 */
[----:B------:R-:W-:-:S03]  /*0120*/  ISETP.GE.AND P1, PT, R19, 0x58, PT ;  /* 0x000000581300780c */ /* 0x000fc60003f26270 */
[----:B------:R-:W-:Y:S01]  /*0130*/  IMAD.IADD R6, R7, 0x1, -R6 ;  /* 0x0000000107067824 */ /* 0x000fe200078e0a06 */
[----:B------:R-:W-:-:S03]  /*0140*/  ISETP.LT.AND P3, PT, R0, 0x1800, !P1 ;  /* 0x000018000000780c */ /* 0x000fc60004f61270 */
[----:B------:R-:W-:Y:S01]  /*0150*/  IMAD R13, R6, 0xb0, R5 ;  /* 0x000000b0060d7824 */ /* 0x000fe200078e0205 */
[----:B------:R-:W-:-:S03]  /*0160*/  CS2R R4, SRZ ;  /* 0x0000000000047805 */ /* 0x000fc6000001ff00 */
[C---:B------:R-:W-:Y:S02]  /*0170*/  VIADD R9, R13.reuse, 0x58 ;  /* 0x000000580d097836 */ /* 0x040fe40000000000 */
[----:B-1----:R-:W-:-:S04]  /*0180*/  IMAD.WIDE R6, R13, 0x4, R2 ;  /* 0x000000040d067825 */ /* 0x002fc800078e0202 */
[--C-:B------:R-:W-:Y:S01]  /*0190*/  IMAD.WIDE R8, R9, 0x4, R2.reuse ;  /* 0x0000000409087825 */ /* 0x100fe200078e0202 */
[----:B------:R-:W2:Y:S03]  /*01a0*/  @P3 LDG.E R4, desc[UR4][R6.64] ;  /* 0x0000000406043981 */ /* 0x000ea6000c1e1900 */
[----:B------:R-:W-:Y:S01]  /*01b0*/  VIADD R11, R13, 0x2c0 ;  /* 0x000002c00d0b7836 */ /* 0x000fe20000000000 */
[----:B------:R1:W5:Y:S03]  /*01c0*/  @P3 LDG.E R5, desc[UR4][R8.64] ;  /* 0x0000000408053981 */ /* 0x000366000c1e1900 */
[----:B------:R-:W-:-:S04]  /*01d0*/  IMAD.WIDE R10, R11, 0x4, R2 ;  /* 0x000000040b0a7825 */ /* 0x000fc800078e0202 */
[----:B------:R-:W-:Y:S01]  /*01e0*/  VIADD R13, R13, 0x318 ;  /* 0x000003180d0d7836 */ /* 0x000fe20000000000 */
[----:B------:R-:W5:Y:S01]  /*01f0*/  @P3 LDG.E R18, desc[UR4][R10.64] ;  /* 0x000000040a123981 */ /* 0x000f62000c1e1900 */
[----:B------:R-:W-:Y:S02]  /*0200*/  IMAD.MOV.U32 R20, RZ, RZ, RZ ;  /* 0x000000ffff147224 */ /* 0x000fe400078e00ff */
[----:B------:R-:W-:-:S05]  /*0210*/  IMAD.WIDE R12, R13, 0x4, R2 ;  /* 0x000000040d0c7825 */ /* 0x000fca00078e0202 */
[----:B------:R-:W5:Y:S01]  /*0220*/  @P3 LDG.E R20, desc[UR4][R12.64] ;  /* 0x000000040c143981 */ /* 0x000f62000c1e1900 */
[C---:B------:R-:W-:Y:S01]  /*0230*/  ISETP.GE.AND P0, PT, R0.reuse, 0x1800, PT ;  /* 0x000018000000780c */ /* 0x040fe20003f06270 */
[----:B---3--:R-:W-:-:S04]  /*0240*/  IMAD.WIDE R2, R0, 0x4, R14 ;  /* 0x0000000400027825 */ /* 0x008fc800078e020e */
[----:B-1----:R-:W-:Y:S02]  /*0250*/  IMAD.MOV.U32 R9, RZ, RZ, RZ ;  /* 0x000000ffff097224 */ /* 0x002fe400078e00ff */
[----:B------:R-:W-:Y:S02]  /*0260*/  IMAD.MOV.U32 R0, RZ, RZ, RZ ;  /* 0x000000ffff007224 */ /* 0x000fe400078e00ff */
[----:B----4-:R-:W-:-:S04]  /*0270*/  IMAD.WIDE R6, R19, 0x4, R16 ;  /* 0x0000000413067825 */ /* 0x010fc800078e0210 */
[----:B------:R-:W3:Y:S04]  /*0280*/  @!P0 LDG.E R0, desc[UR4][R2.64] ;  /* 0x0000000402008981 */ /* 0x000ee8000c1e1900 */
[----:B------:R-:W3:Y:S01]  /*0290*/  @!P0 LDG.E.EL R9, desc[UR4][R6.64] ;  /* 0x0000000406098981 */ /* 0x000ee2000c2e1900 */
[----:B--2---:R-:W-:Y:S02]  /*02a0*/  SEL R4, R4, RZ, P3 ;  /* 0x000000ff04047207 */ /* 0x004fe40001800000 */
[----:B-----5:R-:W-:-:S04]  /*02b0*/  SEL R5, R5, RZ, P3 ;  /* 0x000000ff05057207 */ /* 0x020fc80001800000 */
[C---:B------:R-:W-:Y:S02]  /*02c0*/  FSETP.GT.AND P4, PT, R5.reuse, R4, PT ;  /* 0x000000040500720b */ /* 0x040fe40003f84000 */
[----:B------:R-:W-:Y:S02]  /*02d0*/  SEL R18, R18, RZ, P3 ;  /* 0x000000ff12127207 */ /* 0x000fe40001800000 */
[----:B------:R-:W-:Y:S02]  /*02e0*/  FSETP.NAN.AND P5, PT, R5, R5, PT ;  /* 0x000000050500720b */ /* 0x000fe40003fa8000 */
[----:B------:R-:W-:Y:S02]  /*02f0*/  FSETP.NAN.AND P2, PT, R18, R18, PT ;  /* 0x000000121200720b */ /* 0x000fe40003f48000 */
[----:B------:R-:W-:-:S05]  /*0300*/  SEL R11, R20, RZ, P3 ;  /* 0x000000ff140b7207 */ /* 0x000fca0001800000 */
[----:B------:R-:W-:Y:S02]  /*0310*/  @!P4 FSEL R5, R5, R4, P5 ;  /* 0x000000040505c208 */ /* 0x000fe40002800000 */
[----:B------:R-:W-:Y:S02]  /*0320*/  FSETP.NAN.AND P3, PT, R11, R11, PT ;  /* 0x0000000b0b00720b */ /* 0x000fe40003f68000 */
[----:B------:R-:W-:-:S04]  /*0330*/  FSETP.GEU.AND P4, PT, R5, R18, PT ;  /* 0x000000120500720b */ /* 0x000fc80003f8e000 */
[----:B------:R-:W-:-:S04]  /*0340*/  @!P2 FSEL R18, R18, R5, !P4 ;  /* 0x000000051212a208 */ /* 0x000fc80006000000 */
[----:B------:R-:W-:-:S04]  /*0350*/  FSETP.GEU.AND P2, PT, R18, R11, PT ;  /* 0x0000000b1200720b */ /* 0x000fc80003f4e000 */
[----:B------:R-:W-:Y:S01]  /*0360*/  @!P3 FSEL R11, R11, R18, !P2 ;  /* 0x000000120b0bb208 */ /* 0x000fe20005000000 */
[----:B---3--:R-:W-:-:S03]  /*0370*/  FADD R4, R9, R0 ;  /* 0x0000000009047221 */ /* 0x008fc60000000000 */
[----:B------:R-:W-:-:S04]  /*0380*/  FSEL R11, R11, RZ, !P1 ;  /* 0x000000ff0b0b7208 */ /* 0x000fc80004800000 */
[C---:B------:R-:W-:Y:S01]  /*0390*/  FSETP.GEU.AND P1, PT, R4.reuse, -R11, PT ;  /* 0x8000000b0400720b */ /* 0x040fe20003f2e000 */
[----:B------:R-:W-:-:S05]  /*03a0*/  FADD R0, R4, R11 ;  /* 0x0000000b04007221 */ /* 0x000fca0000000000 */
[----:B------:R-:W-:Y:S01]  /*03b0*/  FSEL R5, R0, RZ, P1 ;  /* 0x000000ff00057208 */ /* 0x000fe20000800000 */
[----:B------:R-:W-:Y:S06]  /*03c0*/  @P0 EXIT ;  /* 0x000000000000094d */ /* 0x000fec0003800000 */
[----:B------:R-:W-:Y:S01]  /*03d0*/  STG.E desc[UR4][R2.64], R5 ;  /* 0x0000000502007986 */ /* 0x000fe2000c101904 */
[----:B------:R-:W-:Y:S05]  /*03e0*/  EXIT ;  /* 0x000000000000794d */ /* 0x000fea0003800000 */
.L_x_0:
[----:B------:R-:W-:-:S00]  /*03f0*/  BRA `(.L_x_0) ;  /* 0xfffffffc00fc7947 */ /* 0x000fc0000383ffff */
[----:B------:R-:W-:-:S00]  /*0400*/  NOP ;  /* 0x0000000000007918 */ /* 0x000fc00000000000 */
[----:B------:R-:W-:-:S00]  /*0410*/  NOP ;  /* 0x0000000000007918 */ /* 0x000fc00000000000 */
[----:B------:R-:W-:-:S00]  /*0420*/  NOP ;  /* 0x0000000000007918 */ /* 0x000fc00000000000 */
[----:B------:R-:W-:-:S00]  /*0430*/  NOP ;  /* 0x0000000000007918 */ /* 0x000fc00000000000 */
[----:B------:R-:W-:-:S00]  /*0440*/  NOP ;  /* 0x0000000000007918 */ /* 0x000fc00000000000 */
[----:B------:R-:W-:-:S00]  /*0450*/  NOP ;  /* 0x0000000000007918 */ /* 0x000fc00000000000 */
[----:B------:R-:W-:-:S00]  /*0460*/  NOP ;  /* 0x0000000000007918 */ /* 0x000fc00000000000 */
[----:B------:R-:W-:-:S00]  /*0470*/  NOP ;  /* 0x0000000000007918 */ /* 0x000fc00000000000 */
.L_x_1:


//--------------------- .nv.constant0.triton_poi_fused_add_constant_pad_nd_convolution_max_pool2d_with_indices_relu_28 --------------------------
	.section	.nv.constant0.triton_poi_fused_add_constant_pad_nd_convolution_max_pool2d_with_indices_relu_28,"a",@progbits
	.sectionflags	@""
	.align	4
.nv.constant0.triton_poi_fused_add_constant_pad_nd_convolution_max_pool2d_with_indices_relu_28:
	.zero		556
